//
// Generated by NVIDIA NVVM Compiler
//
// Compiler Build ID: CL-36424714
// Cuda compilation tools, release 13.0, V13.0.88
// Based on NVVM 20.0.0
//

.version 9.0
.target sm_100
.address_size 64

	// .globl	_Z7inc_gpuPfi

.visible .entry _Z7inc_gpuPfi(
	.param .u64 .ptr .align 1 _Z7inc_gpuPfi_param_0,
	.param .u32 _Z7inc_gpuPfi_param_1
)
{
	.reg .pred 	%p<2>;
	.reg .b32 	%r<6>;
	.reg .b32 	%f<3>;
	.reg .b64 	%rd<5>;

	ld.param.u64 	%rd1, [_Z7inc_gpuPfi_param_0];
	ld.param.u32 	%r2, [_Z7inc_gpuPfi_param_1];
	mov.u32 	%r3, %ctaid.x;
	mov.u32 	%r4, %ntid.x;
	mov.u32 	%r5, %tid.x;
	mad.lo.s32 	%r1, %r3, %r4, %r5;
	setp.ge.s32 	%p1, %r1, %r2;
	@%p1 bra 	$L__BB0_2;
	cvta.to.global.u64 	%rd2, %rd1;
	mul.wide.s32 	%rd3, %r1, 4;
	add.s64 	%rd4, %rd2, %rd3;
	ld.global.f32 	%f1, [%rd4];
	add.f32 	%f2, %f1, 0f3F800000;
	st.global.f32 	[%rd4], %f2;
$L__BB0_2:
	ret;

}
	// .globl	_Z7sum_gpuPfS_S_i
.visible .entry _Z7sum_gpuPfS_S_i(
	.param .u64 .ptr .align 1 _Z7sum_gpuPfS_S_i_param_0,
	.param .u64 .ptr .align 1 _Z7sum_gpuPfS_S_i_param_1,
	.param .u64 .ptr .align 1 _Z7sum_gpuPfS_S_i_param_2,
	.param .u32 _Z7sum_gpuPfS_S_i_param_3
)
{
	.reg .pred 	%p<2>;
	.reg .b32 	%r<6>;
	.reg .b32 	%f<4>;
	.reg .b64 	%rd<11>;

	ld.param.u64 	%rd1, [_Z7sum_gpuPfS_S_i_param_0];
	ld.param.u64 	%rd2, [_Z7sum_gpuPfS_S_i_param_1];
	ld.param.u64 	%rd3, [_Z7sum_gpuPfS_S_i_param_2];
	ld.param.u32 	%r2, [_Z7sum_gpuPfS_S_i_param_3];
	mov.u32 	%r3, %ctaid.x;
	mov.u32 	%r4, %ntid.x;
	mov.u32 	%r5, %tid.x;
	mad.lo.s32 	%r1, %r3, %r4, %r5;
	setp.ge.s32 	%p1, %r1, %r2;
	@%p1 bra 	$L__BB1_2;
	cvta.to.global.u64 	%rd4, %rd1;
	cvta.to.global.u64 	%rd5, %rd2;
	cvta.to.global.u64 	%rd6, %rd3;
	mul.wide.s32 	%rd7, %r1, 4;
	add.s64 	%rd8, %rd4, %rd7;
	ld.global.f32 	%f1, [%rd8];
	add.s64 	%rd9, %rd5, %rd7;
	ld.global.f32 	%f2, [%rd9];
	add.f32 	%f3, %f1, %f2;
	add.s64 	%rd10, %rd6, %rd7;
	st.global.f32 	[%rd10], %f3;
$L__BB1_2:
	ret;

}
	// .globl	_Z6ln_gpuPfS_i
.visible .entry _Z6ln_gpuPfS_i(
	.param .u64 .ptr .align 1 _Z6ln_gpuPfS_i_param_0,
	.param .u64 .ptr .align 1 _Z6ln_gpuPfS_i_param_1,
	.param .u32 _Z6ln_gpuPfS_i_param_2
)
{
	.reg .pred 	%p<5>;
	.reg .b32 	%r<10>;
	.reg .b32 	%f<23>;
	.reg .b64 	%rd<8>;

	ld.param.u64 	%rd1, [_Z6ln_gpuPfS_i_param_0];
	ld.param.u64 	%rd2, [_Z6ln_gpuPfS_i_param_1];
	ld.param.u32 	%r2, [_Z6ln_gpuPfS_i_param_2];
	mov.u32 	%r3, %ctaid.x;
	mov.u32 	%r4, %ntid.x;
	mov.u32 	%r5, %tid.x;
	mad.lo.s32 	%r1, %r3, %r4, %r5;
	setp.ge.s32 	%p1, %r1, %r2;
	@%p1 bra 	$L__BB2_2;
	cvta.to.global.u64 	%rd3, %rd1;
	cvta.to.global.u64 	%rd4, %rd2;
	mul.wide.s32 	%rd5, %r1, 4;
	add.s64 	%rd6, %rd3, %rd5;
	ld.global.f32 	%f1, [%rd6];
	setp.lt.f32 	%p2, %f1, 0f00800000;
	mul.f32 	%f2, %f1, 0f4B000000;
	selp.f32 	%f3, %f2, %f1, %p2;
	selp.f32 	%f4, 0fC1B80000, 0f00000000, %p2;
	mov.b32 	%r6, %f3;
	add.s32 	%r7, %r6, -1059760811;
	and.b32  	%r8, %r7, -8388608;
	sub.s32 	%r9, %r6, %r8;
	mov.b32 	%f5, %r9;
	cvt.rn.f32.s32 	%f6, %r8;
	fma.rn.f32 	%f7, %f6, 0f34000000, %f4;
	add.f32 	%f8, %f5, 0fBF800000;
	fma.rn.f32 	%f9, %f8, 0fBE055027, 0f3E1039F6;
	fma.rn.f32 	%f10, %f9, %f8, 0fBDF8CDCC;
	fma.rn.f32 	%f11, %f10, %f8, 0f3E0F2955;
	fma.rn.f32 	%f12, %f11, %f8, 0fBE2AD8B9;
	fma.rn.f32 	%f13, %f12, %f8, 0f3E4CED0B;
	fma.rn.f32 	%f14, %f13, %f8, 0fBE7FFF22;
	fma.rn.f32 	%f15, %f14, %f8, 0f3EAAAA78;
	fma.rn.f32 	%f16, %f15, %f8, 0fBF000000;
	mul.f32 	%f17, %f8, %f16;
	fma.rn.f32 	%f18, %f17, %f8, %f8;
	fma.rn.f32 	%f19, %f7, 0f3F317218, %f18;
	setp.gt.u32 	%p3, %r6, 2139095039;
	fma.rn.f32 	%f20, %f3, 0f7F800000, 0f7F800000;
	selp.f32 	%f21, %f20, %f19, %p3;
	setp.eq.f32 	%p4, %f3, 0f00000000;
	selp.f32 	%f22, 0fFF800000, %f21, %p4;
	add.s64 	%rd7, %rd4, %rd5;
	st.global.f32 	[%rd7], %f22;
$L__BB2_2:
	ret;

}
	// .globl	_Z7exp_gpuPfS_i
.visible .entry _Z7exp_gpuPfS_i(
	.param .u64 .ptr .align 1 _Z7exp_gpuPfS_i_param_0,
	.param .u64 .ptr .align 1 _Z7exp_gpuPfS_i_param_1,
	.param .u32 _Z7exp_gpuPfS_i_param_2
)
{
	.reg .pred 	%p<2>;
	.reg .b32 	%r<8>;
	.reg .b32 	%f<14>;
	.reg .b64 	%rd<8>;

	ld.param.u64 	%rd1, [_Z7exp_gpuPfS_i_param_0];
	ld.param.u64 	%rd2, [_Z7exp_gpuPfS_i_param_1];
	ld.param.u32 	%r2, [_Z7exp_gpuPfS_i_param_2];
	mov.u32 	%r3, %ctaid.x;
	mov.u32 	%r4, %ntid.x;
	mov.u32 	%r5, %tid.x;
	mad.lo.s32 	%r1, %r3, %r4, %r5;
	setp.ge.s32 	%p1, %r1, %r2;
	@%p1 bra 	$L__BB3_2;
	cvta.to.global.u64 	%rd3, %rd1;
	cvta.to.global.u64 	%rd4, %rd2;
	mul.wide.s32 	%rd5, %r1, 4;
	add.s64 	%rd6, %rd3, %rd5;
	ld.global.f32 	%f1, [%rd6];
	fma.rn.f32 	%f2, %f1, 0f3BBB989D, 0f3F000000;
	cvt.sat.f32.f32 	%f3, %f2;
	mov.f32 	%f4, 0f4B400001;
	mov.f32 	%f5, 0f437C0000;
	fma.rm.f32 	%f6, %f3, %f5, %f4;
	add.f32 	%f7, %f6, 0fCB40007F;
	neg.f32 	%f8, %f7;
	fma.rn.f32 	%f9, %f1, 0f3FB8AA3B, %f8;
	fma.rn.f32 	%f10, %f1, 0f32A57060, %f9;
	mov.b32 	%r6, %f6;
	shl.b32 	%r7, %r6, 23;
	mov.b32 	%f11, %r7;
	ex2.approx.ftz.f32 	%f12, %f10;
	mul.f32 	%f13, %f12, %f11;
	add.s64 	%rd7, %rd4, %rd5;
	st.global.f32 	[%rd7], %f13;
$L__BB3_2:
	ret;

}


// ===== COMPILED SASS (sm_100) =====

	.target	sm_100

	.elftype	@"ET_EXEC"


//--------------------- .note.nv.tkinfo           --------------------------
	.section	.note.nv.tkinfo,"",@"SHT_NOTE"
	.sectionflags	@"SHF_NOTE_NV_TKINFO"
	.tkinfo
        /*0018*/ 	.word	0x00000002
        /*0030*/ 	.string	""
        /*0030*/ 	.string	"ptxas"
        /*0030*/ 	.string	"Cuda compilation tools, release 13.0, V13.0.88"
        /*0030*/ 	.string	"Build cuda_13.0.r13.0/compiler.36424714_0"
        /*0030*/ 	.string	"-arch sm_100 -m 64 "



//--------------------- .note.nv.cuinfo           --------------------------
	.section	.note.nv.cuinfo,"",@"SHT_NOTE"
	.sectionflags	@"SHF_NOTE_NV_CUINFO"
        /*0018*/ 	.short	0x0002
        /*001a*/ 	.short	0x0064
        /*001c*/ 	.short	0x0082
	.zero		2


//--------------------- .nv.info                  --------------------------
	.section	.nv.info,"",@"SHT_CUDA_INFO"
	.align	4


	//----- nvinfo : EIATTR_REGCOUNT
	.align		4
        /*0000*/ 	.byte	0x04, 0x2f
        /*0002*/ 	.short	(.L_1 - .L_0)
	.align		4
.L_0:
        /*0004*/ 	.word	index@(_Z7inc_gpuPfi)
        /*0008*/ 	.word	0x00000008


	//----- nvinfo : EIATTR_FRAME_SIZE
	.align		4
.L_1:
        /*000c*/ 	.byte	0x04, 0x11
        /*000e*/ 	.short	(.L_3 - .L_2)
	.align		4
.L_2:
        /*0010*/ 	.word	index@(_Z7inc_gpuPfi)
        /*0014*/ 	.word	0x00000000


	//----- nvinfo : EIATTR_REGCOUNT
	.align		4
.L_3:
        /*0018*/ 	.byte	0x04, 0x2f
        /*001a*/ 	.short	(.L_5 - .L_4)
	.align		4
.L_4:
        /*001c*/ 	.word	index@(_Z7sum_gpuPfS_S_i)
        /*0020*/ 	.word	0x0000000c


	//----- nvinfo : EIATTR_FRAME_SIZE
	.align		4
.L_5:
        /*0024*/ 	.byte	0x04, 0x11
        /*0026*/ 	.short	(.L_7 - .L_6)
	.align		4
.L_6:
        /*0028*/ 	.word	index@(_Z7sum_gpuPfS_S_i)
        /*002c*/ 	.word	0x00000000


	//----- nvinfo : EIATTR_REGCOUNT
	.align		4
.L_7:
        /*0030*/ 	.byte	0x04, 0x2f
        /*0032*/ 	.short	(.L_9 - .L_8)
	.align		4
.L_8:
        /*0034*/ 	.word	index@(_Z6ln_gpuPfS_i)
        /*0038*/ 	.word	0x0000000c


	//----- nvinfo : EIATTR_FRAME_SIZE
	.align		4
.L_9:
        /*003c*/ 	.byte	0x04, 0x11
        /*003e*/ 	.short	(.L_11 - .L_10)
	.align		4
.L_10:
        /*0040*/ 	.word	index@(_Z6ln_gpuPfS_i)
        /*0044*/ 	.word	0x00000000


	//----- nvinfo : EIATTR_REGCOUNT
	.align		4
.L_11:
        /*0048*/ 	.byte	0x04, 0x2f
        /*004a*/ 	.short	(.L_13 - .L_12)
	.align		4
.L_12:
        /*004c*/ 	.word	index@(_Z7exp_gpuPfS_i)
        /*0050*/ 	.word	0x0000000c


	//----- nvinfo : EIATTR_FRAME_SIZE
	.align		4
.L_13:
        /*0054*/ 	.byte	0x04, 0x11
        /*0056*/ 	.short	(.L_15 - .L_14)
	.align		4
.L_14:
        /*0058*/ 	.word	index@(_Z7exp_gpuPfS_i)
        /*005c*/ 	.word	0x00000000


	//----- nvinfo : EIATTR_MIN_STACK_SIZE
	.align		4
.L_15:
        /*0060*/ 	.byte	0x04, 0x12
        /*0062*/ 	.short	(.L_17 - .L_16)
	.align		4
.L_16:
        /*0064*/ 	.word	index@(_Z7exp_gpuPfS_i)
        /*0068*/ 	.word	0x00000000


	//----- nvinfo : EIATTR_MIN_STACK_SIZE
	.align		4
.L_17:
        /*006c*/ 	.byte	0x04, 0x12
        /*006e*/ 	.short	(.L_19 - .L_18)
	.align		4
.L_18:
        /*0070*/ 	.word	index@(_Z6ln_gpuPfS_i)
        /*0074*/ 	.word	0x00000000


	//----- nvinfo : EIATTR_MIN_STACK_SIZE
	.align		4
.L_19:
        /*0078*/ 	.byte	0x04, 0x12
        /*007a*/ 	.short	(.L_21 - .L_20)
	.align		4
.L_20:
        /*007c*/ 	.word	index@(_Z7sum_gpuPfS_S_i)
        /*0080*/ 	.word	0x00000000


	//----- nvinfo : EIATTR_MIN_STACK_SIZE
	.align		4
.L_21:
        /*0084*/ 	.byte	0x04, 0x12
        /*0086*/ 	.short	(.L_23 - .L_22)
	.align		4
.L_22:
        /*0088*/ 	.word	index@(_Z7inc_gpuPfi)
        /*008c*/ 	.word	0x00000000
.L_23:


//--------------------- .nv.compat                --------------------------
	.section	.nv.compat,"",@"SHT_CUDA_COMPAT_INFO"
	.align	4
        /*0000*/ 	.byte	0x02, 0x09, 0x00, 0x00, 0x02, 0x02, 0x01, 0x00, 0x02, 0x05, 0x05, 0x00, 0x03, 0x07, 0x01, 0x01
        /*0010*/ 	.byte	0x02, 0x03, 0x00, 0x00, 0x02, 0x06, 0x01, 0x00, 0x04, 0x0b, 0x08, 0x00, 0x01, 0x00, 0x00, 0x00
        /*0020*/ 	.byte	0x00, 0x00, 0x00, 0x00


//--------------------- .nv.info._Z7exp_gpuPfS_i  --------------------------
	.section	.nv.info._Z7exp_gpuPfS_i,"",@"SHT_CUDA_INFO"
	.sectionflags	@""
	.align	4


	//----- nvinfo : EIATTR_CUDA_API_VERSION
	.align		4
        /*0000*/ 	.byte	0x04, 0x37
        /*0002*/ 	.short	(.L_25 - .L_24)
.L_24:
        /*0004*/ 	.word	0x00000082


	//----- nvinfo : EIATTR_KPARAM_INFO
	.align		4
.L_25:
        /*0008*/ 	.byte	0x04, 0x17
        /*000a*/ 	.short	(.L_27 - .L_26)
.L_26:
        /*000c*/ 	.word	0x00000000
        /*0010*/ 	.short	0x0002
        /*0012*/ 	.short	0x0010
        /*0014*/ 	.byte	0x00, 0xf0, 0x11, 0x00


	//----- nvinfo : EIATTR_KPARAM_INFO
	.align		4
.L_27:
        /*0018*/ 	.byte	0x04, 0x17
        /*001a*/ 	.short	(.L_29 - .L_28)
.L_28:
        /*001c*/ 	.word	0x00000000
        /*0020*/ 	.short	0x0001
        /*0022*/ 	.short	0x0008
        /*0024*/ 	.byte	0x00, 0xf5, 0x21, 0x00


	//----- nvinfo : EIATTR_KPARAM_INFO
	.align		4
.L_29:
        /*0028*/ 	.byte	0x04, 0x17
        /*002a*/ 	.short	(.L_31 - .L_30)
.L_30:
        /*002c*/ 	.word	0x00000000
        /*0030*/ 	.short	0x0000
        /*0032*/ 	.short	0x0000
        /*0034*/ 	.byte	0x00, 0xf5, 0x21, 0x00


	//----- nvinfo : EIATTR_SPARSE_MMA_MASK
	.align		4
.L_31:
        /*0038*/ 	.byte	0x03, 0x50
        /*003a*/ 	.short	0x0000


	//----- nvinfo : EIATTR_MAXREG_COUNT
	.align		4
        /*003c*/ 	.byte	0x03, 0x1b
        /*003e*/ 	.short	0x00ff


	//----- nvinfo : EIATTR_MERCURY_ISA_VERSION
	.align		4
        /*0040*/ 	.byte	0x03, 0x5f
        /*0042*/ 	.short	0x0101


	//----- nvinfo : EIATTR_VRC_CTA_INIT_COUNT
	.align		4
        /*0044*/ 	.byte	0x02, 0x4a
	.zero		1
	.zero		1


	//----- nvinfo : EIATTR_EXIT_INSTR_OFFSETS
	.align		4
        /*0048*/ 	.byte	0x04, 0x1c
        /*004a*/ 	.short	(.L_33 - .L_32)


	//   ....[0]....
.L_32:
        /*004c*/ 	.word	0x00000070


	//   ....[1]....
        /*0050*/ 	.word	0x00000190


	//----- nvinfo : EIATTR_CBANK_PARAM_SIZE
	.align		4
.L_33:
        /*0054*/ 	.byte	0x03, 0x19
        /*0056*/ 	.short	0x0014


	//----- nvinfo : EIATTR_PARAM_CBANK
	.align		4
        /*0058*/ 	.byte	0x04, 0x0a
        /*005a*/ 	.short	(.L_35 - .L_34)
	.align		4
.L_34:
        /*005c*/ 	.word	index@(.nv.constant0._Z7exp_gpuPfS_i)
        /*0060*/ 	.short	0x0380
        /*0062*/ 	.short	0x0014


	//----- nvinfo : EIATTR_SW_WAR
	.align		4
.L_35:
        /*0064*/ 	.byte	0x04, 0x36
        /*0066*/ 	.short	(.L_37 - .L_36)
.L_36:
        /*0068*/ 	.word	0x00000008
.L_37:


//--------------------- .nv.info._Z6ln_gpuPfS_i   --------------------------
	.section	.nv.info._Z6ln_gpuPfS_i,"",@"SHT_CUDA_INFO"
	.sectionflags	@""
	.align	4


	//----- nvinfo : EIATTR_CUDA_API_VERSION
	.align		4
        /*0000*/ 	.byte	0x04, 0x37
        /*0002*/ 	.short	(.L_39 - .L_38)
.L_38:
        /*0004*/ 	.word	0x00000082


	//----- nvinfo : EIATTR_KPARAM_INFO
	.align		4
.L_39:
        /*0008*/ 	.byte	0x04, 0x17
        /*000a*/ 	.short	(.L_41 - .L_40)
.L_40:
        /*000c*/ 	.word	0x00000000
        /*0010*/ 	.short	0x0002
        /*0012*/ 	.short	0x0010
        /*0014*/ 	.byte	0x00, 0xf0, 0x11, 0x00


	//----- nvinfo : EIATTR_KPARAM_INFO
	.align		4
.L_41:
        /*0018*/ 	.byte	0x04, 0x17
        /*001a*/ 	.short	(.L_43 - .L_42)
.L_42:
        /*001c*/ 	.word	0x00000000
        /*0020*/ 	.short	0x0001
        /*0022*/ 	.short	0x0008
        /*0024*/ 	.byte	0x00, 0xf5, 0x21, 0x00


	//----- nvinfo : EIATTR_KPARAM_INFO
	.align		4
.L_43:
        /*0028*/ 	.byte	0x04, 0x17
        /*002a*/ 	.short	(.L_45 - .L_44)
.L_44:
        /*002c*/ 	.word	0x00000000
        /*0030*/ 	.short	0x0000
        /*0032*/ 	.short	0x0000
        /*0034*/ 	.byte	0x00, 0xf5, 0x21, 0x00


	//----- nvinfo : EIATTR_SPARSE_MMA_MASK
	.align		4
.L_45:
        /*0038*/ 	.byte	0x03, 0x50
        /*003a*/ 	.short	0x0000


	//----- nvinfo : EIATTR_MAXREG_COUNT
	.align		4
        /*003c*/ 	.byte	0x03, 0x1b
        /*003e*/ 	.short	0x00ff


	//----- nvinfo : EIATTR_MERCURY_ISA_VERSION
	.align		4
        /*0040*/ 	.byte	0x03, 0x5f
        /*0042*/ 	.short	0x0101


	//----- nvinfo : EIATTR_VRC_CTA_INIT_COUNT
	.align		4
        /*0044*/ 	.byte	0x02, 0x4a
	.zero		1
	.zero		1


	//----- nvinfo : EIATTR_EXIT_INSTR_OFFSETS
	.align		4
        /*0048*/ 	.byte	0x04, 0x1c
        /*004a*/ 	.short	(.L_47 - .L_46)


	//   ....[0]....
.L_46:
        /*004c*/ 	.word	0x00000070


	//   ....[1]....
        /*0050*/ 	.word	0x00000290


	//----- nvinfo : EIATTR_CBANK_PARAM_SIZE
	.align		4
.L_47:
        /*0054*/ 	.byte	0x03, 0x19
        /*0056*/ 	.short	0x0014


	//----- nvinfo : EIATTR_PARAM_CBANK
	.align		4
        /*0058*/ 	.byte	0x04, 0x0a
        /*005a*/ 	.short	(.L_49 - .L_48)
	.align		4
.L_48:
        /*005c*/ 	.word	index@(.nv.constant0._Z6ln_gpuPfS_i)
        /*0060*/ 	.short	0x0380
        /*0062*/ 	.short	0x0014


	//----- nvinfo : EIATTR_SW_WAR
	.align		4
.L_49:
        /*0064*/ 	.byte	0x04, 0x36
        /*0066*/ 	.short	(.L_51 - .L_50)
.L_50:
        /*0068*/ 	.word	0x00000008
.L_51:


//--------------------- .nv.info._Z7sum_gpuPfS_S_i --------------------------
	.section	.nv.info._Z7sum_gpuPfS_S_i,"",@"SHT_CUDA_INFO"
	.sectionflags	@""
	.align	4


	//----- nvinfo : EIATTR_CUDA_API_VERSION
	.align		4
        /*0000*/ 	.byte	0x04, 0x37
        /*0002*/ 	.short	(.L_53 - .L_52)
.L_52:
        /*0004*/ 	.word	0x00000082


	//----- nvinfo : EIATTR_KPARAM_INFO
	.align		4
.L_53:
        /*0008*/ 	.byte	0x04, 0x17
        /*000a*/ 	.short	(.L_55 - .L_54)
.L_54:
        /*000c*/ 	.word	0x00000000
        /*0010*/ 	.short	0x0003
        /*0012*/ 	.short	0x0018
        /*0014*/ 	.byte	0x00, 0xf0, 0x11, 0x00


	//----- nvinfo : EIATTR_KPARAM_INFO
	.align		4
.L_55:
        /*0018*/ 	.byte	0x04, 0x17
        /*001a*/ 	.short	(.L_57 - .L_56)
.L_56:
        /*001c*/ 	.word	0x00000000
        /*0020*/ 	.short	0x0002
        /*0022*/ 	.short	0x0010
        /*0024*/ 	.byte	0x00, 0xf5, 0x21, 0x00


	//----- nvinfo : EIATTR_KPARAM_INFO
	.align		4
.L_57:
        /*0028*/ 	.byte	0x04, 0x17
        /*002a*/ 	.short	(.L_59 - .L_58)
.L_58:
        /*002c*/ 	.word	0x00000000
        /*0030*/ 	.short	0x0001
        /*0032*/ 	.short	0x0008
        /*0034*/ 	.byte	0x00, 0xf5, 0x21, 0x00


	//----- nvinfo : EIATTR_KPARAM_INFO
	.align		4
.L_59:
        /*0038*/ 	.byte	0x04, 0x17
        /*003a*/ 	.short	(.L_61 - .L_60)
.L_60:
        /*003c*/ 	.word	0x00000000
        /*0040*/ 	.short	0x0000
        /*0042*/ 	.short	0x0000
        /*0044*/ 	.byte	0x00, 0xf5, 0x21, 0x00


	//----- nvinfo : EIATTR_SPARSE_MMA_MASK
	.align		4
.L_61:
        /*0048*/ 	.byte	0x03, 0x50
        /*004a*/ 	.short	0x0000


	//----- nvinfo : EIATTR_MAXREG_COUNT
	.align		4
        /*004c*/ 	.byte	0x03, 0x1b
        /*004e*/ 	.short	0x00ff


	//----- nvinfo : EIATTR_MERCURY_ISA_VERSION
	.align		4
        /*0050*/ 	.byte	0x03, 0x5f
        /*0052*/ 	.short	0x0101


	//----- nvinfo : EIATTR_VRC_CTA_INIT_COUNT
	.align		4
        /*0054*/ 	.byte	0x02, 0x4a
	.zero		1
	.zero		1


	//----- nvinfo : EIATTR_EXIT_INSTR_OFFSETS
	.align		4
        /*0058*/ 	.byte	0x04, 0x1c
        /*005a*/ 	.short	(.L_63 - .L_62)


	//   ....[0]....
.L_62:
        /*005c*/ 	.word	0x00000070


	//   ....[1]....
        /*0060*/ 	.word	0x00000130


	//----- nvinfo : EIATTR_CBANK_PARAM_SIZE
	.align		4
.L_63:
        /*0064*/ 	.byte	0x03, 0x19
        /*0066*/ 	.short	0x001c


	//----- nvinfo : EIATTR_PARAM_CBANK
	.align		4
        /*0068*/ 	.byte	0x04, 0x0a
        /*006a*/ 	.short	(.L_65 - .L_64)
	.align		4
.L_64:
        /*006c*/ 	.word	index@(.nv.constant0._Z7sum_gpuPfS_S_i)
        /*0070*/ 	.short	0x0380
        /*0072*/ 	.short	0x001c


	//----- nvinfo : EIATTR_SW_WAR
	.align		4
.L_65:
        /*0074*/ 	.byte	0x04, 0x36
        /*0076*/ 	.short	(.L_67 - .L_66)
.L_66:
        /*0078*/ 	.word	0x00000008
.L_67:


//--------------------- .nv.info._Z7inc_gpuPfi    --------------------------
	.section	.nv.info._Z7inc_gpuPfi,"",@"SHT_CUDA_INFO"
	.sectionflags	@""
	.align	4


	//----- nvinfo : EIATTR_CUDA_API_VERSION
	.align		4
        /*0000*/ 	.byte	0x04, 0x37
        /*0002*/ 	.short	(.L_69 - .L_68)
.L_68:
        /*0004*/ 	.word	0x00000082


	//----- nvinfo : EIATTR_KPARAM_INFO
	.align		4
.L_69:
        /*0008*/ 	.byte	0x04, 0x17
        /*000a*/ 	.short	(.L_71 - .L_70)
.L_70:
        /*000c*/ 	.word	0x00000000
        /*0010*/ 	.short	0x0001
        /*0012*/ 	.short	0x0008
        /*0014*/ 	.byte	0x00, 0xf0, 0x11, 0x00


	//----- nvinfo : EIATTR_KPARAM_INFO
	.align		4
.L_71:
        /*0018*/ 	.byte	0x04, 0x17
        /*001a*/ 	.short	(.L_73 - .L_72)
.L_72:
        /*001c*/ 	.word	0x00000000
        /*0020*/ 	.short	0x0000
        /*0022*/ 	.short	0x0000
        /*0024*/ 	.byte	0x00, 0xf5, 0x21, 0x00


	//----- nvinfo : EIATTR_SPARSE_MMA_MASK
	.align		4
.L_73:
        /*0028*/ 	.byte	0x03, 0x50
        /*002a*/ 	.short	0x0000


	//----- nvinfo : EIATTR_MAXREG_COUNT
	.align		4
        /*002c*/ 	.byte	0x03, 0x1b
        /*002e*/ 	.short	0x00ff


	//----- nvinfo : EIATTR_MERCURY_ISA_VERSION
	.align		4
        /*0030*/ 	.byte	0x03, 0x5f
        /*0032*/ 	.short	0x0101


	//----- nvinfo : EIATTR_VRC_CTA_INIT_COUNT
	.align		4
        /*0034*/ 	.byte	0x02, 0x4a
	.zero		1
	.zero		1


	//----- nvinfo : EIATTR_EXIT_INSTR_OFFSETS
	.align		4
        /*0038*/ 	.byte	0x04, 0x1c
        /*003a*/ 	.short	(.L_75 - .L_74)


	//   ....[0]....
.L_74:
        /*003c*/ 	.word	0x00000070


	//   ....[1]....
        /*0040*/ 	.word	0x000000e0


	//----- nvinfo : EIATTR_CBANK_PARAM_SIZE
	.align		4
.L_75:
        /*0044*/ 	.byte	0x03, 0x19
        /*0046*/ 	.short	0x000c


	//----- nvinfo : EIATTR_PARAM_CBANK
	.align		4
        /*0048*/ 	.byte	0x04, 0x0a
        /*004a*/ 	.short	(.L_77 - .L_76)
	.align		4
.L_76:
        /*004c*/ 	.word	index@(.nv.constant0._Z7inc_gpuPfi)
        /*0050*/ 	.short	0x0380
        /*0052*/ 	.short	0x000c


	//----- nvinfo : EIATTR_SW_WAR
	.align		4
.L_77:
        /*0054*/ 	.byte	0x04, 0x36
        /*0056*/ 	.short	(.L_79 - .L_78)
.L_78:
        /*0058*/ 	.word	0x00000008
.L_79:


//--------------------- .nv.callgraph             --------------------------
	.section	.nv.callgraph,"",@"SHT_CUDA_CALLGRAPH"
	.align	4
	.sectionentsize	8
	.align		4
        /*0000*/ 	.word	0x00000000
	.align		4
        /*0004*/ 	.word	0xffffffff
	.align		4
        /*0008*/ 	.word	0x00000000
	.align		4
        /*000c*/ 	.word	0xfffffffe
	.align		4
        /*0010*/ 	.word	0x00000000
	.align		4
        /*0014*/ 	.word	0xfffffffd
	.align		4
        /*0018*/ 	.word	0x00000000
	.align		4
        /*001c*/ 	.word	0xfffffffc


//--------------------- .text._Z7exp_gpuPfS_i     --------------------------
	.section	.text._Z7exp_gpuPfS_i,"ax",@progbits
	.align	128
        .global         _Z7exp_gpuPfS_i
        .type           _Z7exp_gpuPfS_i,@function
        .size           _Z7exp_gpuPfS_i,(.L_x_4 - _Z7exp_gpuPfS_i)
        .other          _Z7exp_gpuPfS_i,@"STO_CUDA_ENTRY STV_DEFAULT"
_Z7exp_gpuPfS_i:
.text._Z7exp_gpuPfS_i:
[----:B------:R-:W-:Y:S01]  /*0000*/  LDC R1, c[0x0][0x37c] ;  /* 0x0000df00ff017b82 */ /* 0x000fe20000000800 */
[----:B------:R-:W0:Y:S07]  /*0010*/  S2R R0, SR_TID.X ;  /* 0x0000000000007919 */ /* 0x000e2e0000002100 */
[----:B------:R-:W0:Y:S01]  /*0020*/  S2UR UR4, SR_CTAID.X ;  /* 0x00000000000479c3 */ /* 0x000e220000002500 */
[----:B------:R-:W1:Y:S07]  /*0030*/  LDCU UR5, c[0x0][0x390] ;  /* 0x00007200ff0577ac */ /* 0x000e6e0008000800 */
[----:B------:R-:W0:Y:S02]  /*0040*/  LDC R7, c[0x0][0x360] ;  /* 0x0000d800ff077b82 */ /* 0x000e240000000800 */
[----:B0-----:R-:W-:-:S05]  /*0050*/  IMAD R7, R7, UR4, R0 ;  /* 0x0000000407077c24 */ /* 0x001fca000f8e0200 */
[----:B-1----:R-:W-:-:S13]  /*0060*/  ISETP.GE.AND P0, PT, R7, UR5, PT ;  /* 0x0000000507007c0c */ /* 0x002fda000bf06270 */
[----:B------:R-:W-:Y:S05]  /*0070*/  @P0 EXIT ;  /* 0x000000000000094d */ /* 0x000fea0003800000 */
[----:B------:R-:W0:Y:S01]  /*0080*/  LDC.64 R2, c[0x0][0x380] ;  /* 0x0000e000ff027b82 */ /* 0x000e220000000a00 */
[----:B------:R-:W1:Y:S01]  /*0090*/  LDCU.64 UR4, c[0x0][0x358] ;  /* 0x00006b00ff0477ac */ /* 0x000e620008000a00 */
[----:B0-----:R-:W-:-:S06]  /*00a0*/  IMAD.WIDE R2, R7, 0x4, R2 ;  /* 0x0000000407027825 */ /* 0x001fcc00078e0202 */
[----:B-1----:R-:W2:Y:S01]  /*00b0*/  LDG.E R2, desc[UR4][R2.64] ;  /* 0x0000000402027981 */ /* 0x002ea2000c1e1900 */
[----:B------:R-:W-:Y:S01]  /*00c0*/  HFMA2 R5, -RZ, RZ, 0.96630859375, -0.0022525787353515625 ;  /* 0x3bbb989dff057431 */ /* 0x000fe200000001ff */
[----:B------:R-:W-:-:S04]  /*00d0*/  MOV R9, 0x437c0000 ;  /* 0x437c000000097802 */ /* 0x000fc80000000f00 */
[----:B--2---:R-:W-:Y:S02]  /*00e0*/  FFMA.SAT R0, R2, R5, 0.5 ;  /* 0x3f00000002007423 */ /* 0x004fe40000002005 */
[----:B------:R-:W0:Y:S02]  /*00f0*/  LDC.64 R4, c[0x0][0x388] ;  /* 0x0000e200ff047b82 */ /* 0x000e240000000a00 */
[----:B------:R-:W-:-:S04]  /*0100*/  FFMA.RM R0, R0, R9, 12582913 ;  /* 0x4b40000100007423 */ /* 0x000fc80000004009 */
[C---:B------:R-:W-:Y:S01]  /*0110*/  FADD R9, R0.reuse, -12583039 ;  /* 0xcb40007f00097421 */ /* 0x040fe20000000000 */
[----:B------:R-:W-:-:S03]  /*0120*/  SHF.L.U32 R0, R0, 0x17, RZ ;  /* 0x0000001700007819 */ /* 0x000fc600000006ff */
[----:B------:R-:W-:-:S04]  /*0130*/  FFMA R9, R2, 1.4426950216293334961, -R9 ;  /* 0x3fb8aa3b02097823 */ /* 0x000fc80000000809 */
[----:B------:R-:W-:-:S06]  /*0140*/  FFMA R9, R2, 1.925963033500011079e-08, R9 ;  /* 0x32a5706002097823 */ /* 0x000fcc0000000009 */
[----:B------:R-:W1:Y:S01]  /*0150*/  MUFU.EX2 R9, R9 ;  /* 0x0000000900097308 */ /* 0x000e620000000800 */
[----:B0-----:R-:W-:-:S04]  /*0160*/  IMAD.WIDE R2, R7, 0x4, R4 ;  /* 0x0000000407027825 */ /* 0x001fc800078e0204 */
[----:B-1----:R-:W-:-:S05]  /*0170*/  FMUL R5, R0, R9 ;  /* 0x0000000900057220 */ /* 0x002fca0000400000 */
[----:B------:R-:W-:Y:S01]  /*0180*/  STG.E desc[UR4][R2.64], R5 ;  /* 0x0000000502007986 */ /* 0x000fe2000c101904 */
[----:B------:R-:W-:Y:S05]  /*0190*/  EXIT ;  /* 0x000000000000794d */ /* 0x000fea0003800000 */
.L_x_0:
[----:B------:R-:W-:-:S00]  /*01a0*/  BRA `(.L_x_0) ;  /* 0xfffffffc00fc7947 */ /* 0x000fc0000383ffff */
[----:B------:R-:W-:-:S00]  /*01b0*/  NOP ;  /* 0x0000000000007918 */ /* 0x000fc00000000000 */
        /* <DEDUP_REMOVED lines=12> */
.L_x_4:


//--------------------- .text._Z6ln_gpuPfS_i      --------------------------
	.section	.text._Z6ln_gpuPfS_i,"ax",@progbits
	.align	128
        .global         _Z6ln_gpuPfS_i
        .type           _Z6ln_gpuPfS_i,@function
        .size           _Z6ln_gpuPfS_i,(.L_x_5 - _Z6ln_gpuPfS_i)
        .other          _Z6ln_gpuPfS_i,@"STO_CUDA_ENTRY STV_DEFAULT"
_Z6ln_gpuPfS_i:
.text._Z6ln_gpuPfS_i:
        /* <DEDUP_REMOVED lines=10> */
[----:B0-----:R-:W-:-:S05]  /*00a0*/  IMAD.WIDE R2, R5, 0x4, R2 ;  /* 0x0000000405027825 */ /* 0x001fca00078e0202 */
[----:B-1----:R0:W2:Y:S01]  /*00b0*/  LDG.E R0, desc[UR4][R2.64] ;  /* 0x0000000402007981 */ /* 0x0020a2000c1e1900 */
[----:B------:R-:W-:Y:S01]  /*00c0*/  HFMA2 R9, -RZ, RZ, 1.5048828125, 33.21875 ;  /* 0x3e055027ff097431 */ /* 0x000fe200000001ff */
[----:B0-----:R-:W0:Y:S02]  /*00d0*/  LDC.64 R2, c[0x0][0x388] ;  /* 0x0000e200ff027b82 */ /* 0x001e240000000a00 */
[----:B0-----:R-:W-:Y:S01]  /*00e0*/  IMAD.WIDE R2, R5, 0x4, R2 ;  /* 0x0000000405027825 */ /* 0x001fe200078e0202 */
[----:B--2---:R-:W-:-:S13]  /*00f0*/  FSETP.GEU.AND P0, PT, R0, 1.175494350822287508e-38, PT ;  /* 0x008000000000780b */ /* 0x004fda0003f0e000 */
[----:B------:R-:W-:-:S05]  /*0100*/  @!P0 FMUL R0, R0, 8388608 ;  /* 0x4b00000000008820 */ /* 0x000fca0000400000 */
[----:B------:R-:W-:-:S04]  /*0110*/  IADD3 R4, PT, PT, R0, -0x3f2aaaab, RZ ;  /* 0xc0d5555500047810 */ /* 0x000fc80007ffe0ff */
[----:B------:R-:W-:-:S04]  /*0120*/  LOP3.LUT R7, R4, 0xff800000, RZ, 0xc0, !PT ;  /* 0xff80000004077812 */ /* 0x000fc800078ec0ff */
[-C--:B------:R-:W-:Y:S02]  /*0130*/  IADD3 R4, PT, PT, R0, -R7.reuse, RZ ;  /* 0x8000000700047210 */ /* 0x080fe40007ffe0ff */
[----:B------:R-:W-:-:S03]  /*0140*/  I2FP.F32.S32 R7, R7 ;  /* 0x0000000700077245 */ /* 0x000fc60000201400 */
[----:B------:R-:W-:Y:S01]  /*0150*/  FADD R6, R4, -1 ;  /* 0xbf80000004067421 */ /* 0x000fe20000000000 */
[----:B------:R-:W-:Y:S02]  /*0160*/  FSEL R4, RZ, -23, P0 ;  /* 0xc1b80000ff047808 */ /* 0x000fe40000000000 */
[----:B------:R-:W-:Y:S01]  /*0170*/  ISETP.GT.U32.AND P0, PT, R0, 0x7f7fffff, PT ;  /* 0x7f7fffff0000780c */ /* 0x000fe20003f04070 */
[C---:B------:R-:W-:Y:S02]  /*0180*/  FFMA R9, R6.reuse, -R9, 0.14084610342979431152 ;  /* 0x3e1039f606097423 */ /* 0x040fe40000000809 */
[----:B------:R-:W-:Y:S01]  /*0190*/  FFMA R4, R7, 1.1920928955078125e-07, R4 ;  /* 0x3400000007047823 */ /* 0x000fe20000000004 */
[----:B------:R-:W-:Y:S01]  /*01a0*/  MOV R7, 0x7f800000 ;  /* 0x7f80000000077802 */ /* 0x000fe20000000f00 */
[----:B------:R-:W-:-:S04]  /*01b0*/  FFMA R9, R6, R9, -0.12148627638816833496 ;  /* 0xbdf8cdcc06097423 */ /* 0x000fc80000000009 */
[----:B------:R-:W-:-:S04]  /*01c0*/  FFMA R9, R6, R9, 0.13980610668659210205 ;  /* 0x3e0f295506097423 */ /* 0x000fc80000000009 */
[----:B------:R-:W-:-:S04]  /*01d0*/  FFMA R9, R6, R9, -0.16684235632419586182 ;  /* 0xbe2ad8b906097423 */ /* 0x000fc80000000009 */
[----:B------:R-:W-:-:S04]  /*01e0*/  FFMA R9, R6, R9, 0.20012299716472625732 ;  /* 0x3e4ced0b06097423 */ /* 0x000fc80000000009 */
[----:B------:R-:W-:-:S04]  /*01f0*/  FFMA R9, R6, R9, -0.24999669194221496582 ;  /* 0xbe7fff2206097423 */ /* 0x000fc80000000009 */
[----:B------:R-:W-:-:S04]  /*0200*/  FFMA R9, R6, R9, 0.33333182334899902344 ;  /* 0x3eaaaa7806097423 */ /* 0x000fc80000000009 */
[----:B------:R-:W-:-:S04]  /*0210*/  FFMA R9, R6, R9, -0.5 ;  /* 0xbf00000006097423 */ /* 0x000fc80000000009 */
[----:B------:R-:W-:-:S04]  /*0220*/  FMUL R9, R6, R9 ;  /* 0x0000000906097220 */ /* 0x000fc80000400000 */
[----:B------:R-:W-:-:S04]  /*0230*/  FFMA R9, R6, R9, R6 ;  /* 0x0000000906097223 */ /* 0x000fc80000000006 */
[----:B------:R-:W-:Y:S01]  /*0240*/  FFMA R4, R4, 0.69314718246459960938, R9 ;  /* 0x3f31721804047823 */ /* 0x000fe20000000009 */
[C---:B------:R-:W-:Y:S01]  /*0250*/  @P0 FFMA R4, R0.reuse, R7, +INF ;  /* 0x7f80000000040423 */ /* 0x040fe20000000007 */
[----:B------:R-:W-:-:S04]  /*0260*/  FSETP.NEU.AND P0, PT, R0, RZ, PT ;  /* 0x000000ff0000720b */ /* 0x000fc80003f0d000 */
[----:B------:R-:W-:-:S05]  /*0270*/  FSEL R5, R4, -INF , P0 ;  /* 0xff80000004057808 */ /* 0x000fca0000000000 */
[----:B------:R-:W-:Y:S01]  /*0280*/  STG.E desc[UR4][R2.64], R5 ;  /* 0x0000000502007986 */ /* 0x000fe2000c101904 */
[----:B------:R-:W-:Y:S05]  /*0290*/  EXIT ;  /* 0x000000000000794d */ /* 0x000fea0003800000 */
.L_x_1:
        /* <DEDUP_REMOVED lines=14> */
.L_x_5:


//--------------------- .text._Z7sum_gpuPfS_S_i   --------------------------
	.section	.text._Z7sum_gpuPfS_S_i,"ax",@progbits
	.align	128
        .global         _Z7sum_gpuPfS_S_i
        .type           _Z7sum_gpuPfS_S_i,@function
        .size           _Z7sum_gpuPfS_S_i,(.L_x_6 - _Z7sum_gpuPfS_S_i)
        .other          _Z7sum_gpuPfS_S_i,@"STO_CUDA_ENTRY STV_DEFAULT"
_Z7sum_gpuPfS_S_i:
.text._Z7sum_gpuPfS_S_i:
        /* <DEDUP_REMOVED lines=9> */
[----:B------:R-:W1:Y:S07]  /*0090*/  LDCU.64 UR4, c[0x0][0x358] ;  /* 0x00006b00ff0477ac */ /* 0x000e6e0008000a00 */
[----:B------:R-:W2:Y:S08]  /*00a0*/  LDC.64 R4, c[0x0][0x388] ;  /* 0x0000e200ff047b82 */ /* 0x000eb00000000a00 */
[----:B------:R-:W3:Y:S01]  /*00b0*/  LDC.64 R6, c[0x0][0x390] ;  /* 0x0000e400ff067b82 */ /* 0x000ee20000000a00 */
[----:B0-----:R-:W-:-:S06]  /*00c0*/  IMAD.WIDE R2, R9, 0x4, R2 ;  /* 0x0000000409027825 */ /* 0x001fcc00078e0202 */
[----:B-1----:R-:W4:Y:S01]  /*00d0*/  LDG.E R2, desc[UR4][R2.64] ;  /* 0x0000000402027981 */ /* 0x002f22000c1e1900 */
[----:B--2---:R-:W-:-:S06]  /*00e0*/  IMAD.WIDE R4, R9, 0x4, R4 ;  /* 0x0000000409047825 */ /* 0x004fcc00078e0204 */
[----:B------:R-:W4:Y:S01]  /*00f0*/  LDG.E R5, desc[UR4][R4.64] ;  /* 0x0000000404057981 */ /* 0x000f22000c1e1900 */
[----:B---3--:R-:W-:-:S04]  /*0100*/  IMAD.WIDE R6, R9, 0x4, R6 ;  /* 0x0000000409067825 */ /* 0x008fc800078e0206 */
[----:B----4-:R-:W-:-:S05]  /*0110*/  FADD R9, R2, R5 ;  /* 0x0000000502097221 */ /* 0x010fca0000000000 */
[----:B------:R-:W-:Y:S01]  /*0120*/  STG.E desc[UR4][R6.64], R9 ;  /* 0x0000000906007986 */ /* 0x000fe2000c101904 */
[----:B------:R-:W-:Y:S05]  /*0130*/  EXIT ;  /* 0x000000000000794d */ /* 0x000fea0003800000 */
.L_x_2:
        /* <DEDUP_REMOVED lines=12> */
.L_x_6:


//--------------------- .text._Z7inc_gpuPfi       --------------------------
	.section	.text._Z7inc_gpuPfi,"ax",@progbits
	.align	128
        .global         _Z7inc_gpuPfi
        .type           _Z7inc_gpuPfi,@function
        .size           _Z7inc_gpuPfi,(.L_x_7 - _Z7inc_gpuPfi)
        .other          _Z7inc_gpuPfi,@"STO_CUDA_ENTRY STV_DEFAULT"
_Z7inc_gpuPfi:
.text._Z7inc_gpuPfi:
        /* <DEDUP_REMOVED lines=11> */
[----:B-1----:R-:W2:Y:S02]  /*00b0*/  LDG.E R0, desc[UR4][R2.64] ;  /* 0x0000000402007981 */ /* 0x002ea4000c1e1900 */
[----:B--2---:R-:W-:-:S05]  /*00c0*/  FADD R5, R0, 1 ;  /* 0x3f80000000057421 */ /* 0x004fca0000000000 */
[----:B------:R-:W-:Y:S01]  /*00d0*/  STG.E desc[UR4][R2.64], R5 ;  /* 0x0000000502007986 */ /* 0x000fe2000c101904 */
[----:B------:R-:W-:Y:S05]  /*00e0*/  EXIT ;  /* 0x000000000000794d */ /* 0x000fea0003800000 */
.L_x_3:
        /* <DEDUP_REMOVED lines=9> */
.L_x_7:


//--------------------- .nv.shared.reserved.0     --------------------------
	.section	.nv.shared.reserved.0,"aw",@nobits
	.weak		__nv_reservedSMEM_offset_0_alias
	.size		__nv_reservedSMEM_offset_0_alias, 0, 64
	.other		__nv_reservedSMEM_offset_0_alias,@"STO_CUDA_RESERVED_SHARED STV_DEFAULT"
__nv_reservedSMEM_offset_0_alias:
	.zero		0
	.zero		64


//--------------------- .nv.constant0._Z7exp_gpuPfS_i --------------------------
	.section	.nv.constant0._Z7exp_gpuPfS_i,"a",@progbits
	.sectionflags	@""
	.align	4
.nv.constant0._Z7exp_gpuPfS_i:
	.zero		916


//--------------------- .nv.constant0._Z6ln_gpuPfS_i --------------------------
	.section	.nv.constant0._Z6ln_gpuPfS_i,"a",@progbits
	.sectionflags	@""
	.align	4
.nv.constant0._Z6ln_gpuPfS_i:
	.zero		916


//--------------------- .nv.constant0._Z7sum_gpuPfS_S_i --------------------------
	.section	.nv.constant0._Z7sum_gpuPfS_S_i,"a",@progbits
	.sectionflags	@""
	.align	4
.nv.constant0._Z7sum_gpuPfS_S_i:
	.zero		924


//--------------------- .nv.constant0._Z7inc_gpuPfi --------------------------
	.section	.nv.constant0._Z7inc_gpuPfi,"a",@progbits
	.sectionflags	@""
	.align	4
.nv.constant0._Z7inc_gpuPfi:
	.zero		908


//--------------------- SYMBOLS --------------------------

	.type		.nv.reservedSmem.offset0,@object
	.size		.nv.reservedSmem.offset0,0x4
